//
// Generated by NVIDIA NVVM Compiler
//
// Compiler Build ID: CL-36424714
// Cuda compilation tools, release 13.0, V13.0.88
// Based on NVVM 20.0.0
//

.version 9.0
.target sm_100
.address_size 64

	// .globl	_Z20eliminarJewelsKernelPfS_S_iiii
.global .align 4 .b8 precalc_xorwow_matrix[102400];
.global .align 4 .b8 precalc_xorwow_offset_matrix[102400];
.global .align 4 .b8 mrg32k3aM1[2304];
.global .align 4 .b8 mrg32k3aM2[2304];
.global .align 4 .b8 mrg32k3aM1SubSeq[2016];
.global .align 4 .b8 mrg32k3aM2SubSeq[2016];
.global .align 4 .b8 mrg32k3aM1Seq[2304];
.global .align 4 .b8 mrg32k3aM2Seq[2304];
.const .align 8 .b8 __cr_lgamma_table[72];

.visible .entry _Z20eliminarJewelsKernelPfS_S_iiii(
	.param .u64 .ptr .align 1 _Z20eliminarJewelsKernelPfS_S_iiii_param_0,
	.param .u64 .ptr .align 1 _Z20eliminarJewelsKernelPfS_S_iiii_param_1,
	.param .u64 .ptr .align 1 _Z20eliminarJewelsKernelPfS_S_iiii_param_2,
	.param .u32 _Z20eliminarJewelsKernelPfS_S_iiii_param_3,
	.param .u32 _Z20eliminarJewelsKernelPfS_S_iiii_param_4,
	.param .u32 _Z20eliminarJewelsKernelPfS_S_iiii_param_5,
	.param .u32 _Z20eliminarJewelsKernelPfS_S_iiii_param_6
)
{
	.reg .pred 	%p<14>;
	.reg .b32 	%r<23>;
	.reg .b32 	%f<14>;
	.reg .b64 	%rd<21>;

	ld.param.u64 	%rd4, [_Z20eliminarJewelsKernelPfS_S_iiii_param_0];
	ld.param.u64 	%rd5, [_Z20eliminarJewelsKernelPfS_S_iiii_param_1];
	ld.param.u64 	%rd6, [_Z20eliminarJewelsKernelPfS_S_iiii_param_2];
	ld.param.u32 	%r4, [_Z20eliminarJewelsKernelPfS_S_iiii_param_4];
	ld.param.u32 	%r5, [_Z20eliminarJewelsKernelPfS_S_iiii_param_5];
	ld.param.u32 	%r6, [_Z20eliminarJewelsKernelPfS_S_iiii_param_6];
	cvta.to.global.u64 	%rd1, %rd5;
	cvta.to.global.u64 	%rd2, %rd4;
	cvta.to.global.u64 	%rd3, %rd6;
	mov.u32 	%r1, %tid.x;
	mov.u32 	%r2, %tid.y;
	ld.global.f32 	%f1, [%rd3];
	ld.global.f32 	%f4, [%rd3+8];
	setp.eq.f32 	%p1, %f1, %f4;
	@%p1 bra 	$L__BB0_7;
	cvt.rn.f32.u32 	%f2, %r1;
	setp.gtu.f32 	%p2, %f1, %f2;
	@%p2 bra 	$L__BB0_7;
	mul.wide.s32 	%rd7, %r6, 4;
	add.s64 	%rd8, %rd3, %rd7;
	ld.global.f32 	%f5, [%rd8+-8];
	setp.ltu.f32 	%p3, %f5, %f2;
	@%p3 bra 	$L__BB0_7;
	cvt.rn.f32.u32 	%f6, %r2;
	ld.global.f32 	%f7, [%rd3+4];
	setp.gtu.f32 	%p4, %f7, %f6;
	@%p4 bra 	$L__BB0_7;
	add.s32 	%r3, %r2, 1;
	setp.ge.s32 	%p5, %r3, %r5;
	@%p5 bra 	$L__BB0_6;
	mad.lo.s32 	%r9, %r4, %r3, %r1;
	mul.wide.s32 	%rd11, %r9, 4;
	add.s64 	%rd12, %rd1, %rd11;
	ld.global.f32 	%f8, [%rd12];
	mad.lo.s32 	%r10, %r4, %r2, %r1;
	mul.wide.s32 	%rd13, %r10, 4;
	add.s64 	%rd14, %rd2, %rd13;
	st.global.f32 	[%rd14], %f8;
	bra.uni 	$L__BB0_13;
$L__BB0_6:
	mad.lo.s32 	%r7, %r4, %r2, %r1;
	mul.wide.s32 	%rd9, %r7, 4;
	add.s64 	%rd10, %rd2, %rd9;
	mov.b32 	%r8, -1082130432;
	st.global.u32 	[%rd10], %r8;
	bra.uni 	$L__BB0_13;
$L__BB0_7:
	setp.ge.s32 	%p6, %r2, %r5;
	cvt.rn.f32.u32 	%f9, %r1;
	setp.neu.f32 	%p7, %f1, %f9;
	or.pred  	%p8, %p6, %p7;
	@%p8 bra 	$L__BB0_10;
	cvt.rn.f32.u32 	%f10, %r2;
	ld.global.f32 	%f11, [%rd3+4];
	setp.geu.f32 	%p9, %f11, %f10;
	@%p9 bra 	$L__BB0_10;
	mad.lo.s32 	%r11, %r4, %r2, %r1;
	mul.wide.s32 	%rd15, %r11, 4;
	add.s64 	%rd16, %rd1, %rd15;
	ld.global.f32 	%f12, [%rd16];
	shr.u32 	%r12, %r6, 31;
	add.s32 	%r13, %r6, %r12;
	shr.s32 	%r14, %r13, 1;
	sub.s32 	%r15, %r2, %r14;
	mad.lo.s32 	%r16, %r15, %r4, %r1;
	mul.wide.s32 	%rd17, %r16, 4;
	add.s64 	%rd18, %rd2, %rd17;
	st.global.f32 	[%rd18], %f12;
$L__BB0_10:
	setp.ge.s32 	%p10, %r2, %r5;
	shr.u32 	%r17, %r6, 31;
	add.s32 	%r18, %r6, %r17;
	shr.s32 	%r19, %r18, 1;
	sub.s32 	%r20, %r5, %r19;
	setp.lt.s32 	%p11, %r2, %r20;
	or.pred  	%p12, %p10, %p11;
	@%p12 bra 	$L__BB0_13;
	ld.global.f32 	%f13, [%rd3];
	setp.neu.f32 	%p13, %f13, %f9;
	@%p13 bra 	$L__BB0_13;
	mad.lo.s32 	%r21, %r4, %r2, %r1;
	mul.wide.s32 	%rd19, %r21, 4;
	add.s64 	%rd20, %rd2, %rd19;
	mov.b32 	%r22, -1082130432;
	st.global.u32 	[%rd20], %r22;
$L__BB0_13:
	ret;

}
	// .globl	_Z31analisisTableroAutomaticoKernelPfS_iii
.visible .entry _Z31analisisTableroAutomaticoKernelPfS_iii(
	.param .u64 .ptr .align 1 _Z31analisisTableroAutomaticoKernelPfS_iii_param_0,
	.param .u64 .ptr .align 1 _Z31analisisTableroAutomaticoKernelPfS_iii_param_1,
	.param .u32 _Z31analisisTableroAutomaticoKernelPfS_iii_param_2,
	.param .u32 _Z31analisisTableroAutomaticoKernelPfS_iii_param_3,
	.param .u32 _Z31analisisTableroAutomaticoKernelPfS_iii_param_4
)
{
	.reg .pred 	%p<6>;
	.reg .b32 	%r<25>;
	.reg .b32 	%f<5>;
	.reg .b64 	%rd<20>;

	ld.param.u64 	%rd3, [_Z31analisisTableroAutomaticoKernelPfS_iii_param_0];
	ld.param.u64 	%rd4, [_Z31analisisTableroAutomaticoKernelPfS_iii_param_1];
	ld.param.u32 	%r13, [_Z31analisisTableroAutomaticoKernelPfS_iii_param_3];
	ld.param.u32 	%r14, [_Z31analisisTableroAutomaticoKernelPfS_iii_param_4];
	cvta.to.global.u64 	%rd1, %rd3;
	cvta.to.global.u64 	%rd2, %rd4;
	mov.u32 	%r1, %tid.x;
	mov.u32 	%r2, %tid.y;
	add.s32 	%r3, %r1, 2;
	setp.ge.s32 	%p1, %r3, %r13;
	@%p1 bra 	$L__BB1_8;
	mul.lo.s32 	%r4, %r13, %r2;
	add.s32 	%r22, %r4, %r3;
	mul.lo.s32 	%r6, %r14, %r13;
	setp.gt.s32 	%p2, %r22, %r6;
	@%p2 bra 	$L__BB1_7;
	cvt.u64.u32 	%rd7, %r4;
	cvt.u64.u32 	%rd8, %r1;
	add.s64 	%rd9, %rd7, %rd8;
	shl.b64 	%rd10, %rd9, 2;
	add.s64 	%rd11, %rd1, %rd10;
	ld.global.f32 	%f2, [%rd11+8];
	add.s32 	%r7, %r4, %r1;
	mul.wide.u32 	%rd12, %r7, 4;
	add.s64 	%rd13, %rd1, %rd12;
	ld.global.f32 	%f1, [%rd13];
	setp.neu.f32 	%p3, %f2, %f1;
	@%p3 bra 	$L__BB1_7;
	mov.b32 	%r24, 0;
$L__BB1_4:
	mul.wide.s32 	%rd14, %r22, 4;
	add.s64 	%rd15, %rd1, %rd14;
	ld.global.f32 	%f3, [%rd15];
	setp.neu.f32 	%p4, %f3, %f1;
	@%p4 bra 	$L__BB1_6;
	add.s32 	%r10, %r24, 1;
	add.s32 	%r18, %r24, %r7;
	add.s32 	%r22, %r18, 3;
	setp.le.s32 	%p5, %r22, %r6;
	mov.u32 	%r24, %r10;
	@%p5 bra 	$L__BB1_4;
$L__BB1_6:
	add.s32 	%r19, %r24, 1;
	cvt.rn.f32.u32 	%f4, %r19;
	add.s64 	%rd17, %rd2, %rd12;
	st.global.f32 	[%rd17], %f4;
	bra.uni 	$L__BB1_9;
$L__BB1_7:
	add.s32 	%r20, %r4, %r1;
	mul.wide.u32 	%rd18, %r20, 4;
	add.s64 	%rd19, %rd2, %rd18;
	mov.b32 	%r21, 1065353216;
	st.global.u32 	[%rd19], %r21;
	bra.uni 	$L__BB1_9;
$L__BB1_8:
	mad.lo.s32 	%r15, %r13, %r2, %r1;
	mul.wide.s32 	%rd5, %r15, 4;
	add.s64 	%rd6, %rd2, %rd5;
	mov.b32 	%r16, 1065353216;
	st.global.u32 	[%rd6], %r16;
$L__BB1_9:
	ret;

}


// ===== COMPILED SASS (sm_100) =====

	.target	sm_100

	.elftype	@"ET_EXEC"


//--------------------- .note.nv.tkinfo           --------------------------
	.section	.note.nv.tkinfo,"",@"SHT_NOTE"
	.sectionflags	@"SHF_NOTE_NV_TKINFO"
	.tkinfo
        /*0018*/ 	.word	0x00000002
        /*0030*/ 	.string	""
        /*0030*/ 	.string	"ptxas"
        /*0030*/ 	.string	"Cuda compilation tools, release 13.0, V13.0.88"
        /*0030*/ 	.string	"Build cuda_13.0.r13.0/compiler.36424714_0"
        /*0030*/ 	.string	"-arch sm_100 -m 64 "



//--------------------- .note.nv.cuinfo           --------------------------
	.section	.note.nv.cuinfo,"",@"SHT_NOTE"
	.sectionflags	@"SHF_NOTE_NV_CUINFO"
        /*0018*/ 	.short	0x0002
        /*001a*/ 	.short	0x0064
        /*001c*/ 	.short	0x0082
	.zero		2


//--------------------- .nv.info                  --------------------------
	.section	.nv.info,"",@"SHT_CUDA_INFO"
	.align	4


	//----- nvinfo : EIATTR_REGCOUNT
	.align		4
        /*0000*/ 	.byte	0x04, 0x2f
        /*0002*/ 	.short	(.L_10 - .L_9)
	.align		4
.L_9:
        /*0004*/ 	.word	index@(_Z20eliminarJewelsKernelPfS_S_iiii)
        /*0008*/ 	.word	0x00000010


	//----- nvinfo : EIATTR_FRAME_SIZE
	.align		4
.L_10:
        /*000c*/ 	.byte	0x04, 0x11
        /*000e*/ 	.short	(.L_12 - .L_11)
	.align		4
.L_11:
        /*0010*/ 	.word	index@(_Z20eliminarJewelsKernelPfS_S_iiii)
        /*0014*/ 	.word	0x00000000


	//----- nvinfo : EIATTR_REGCOUNT
	.align		4
.L_12:
        /*0018*/ 	.byte	0x04, 0x2f
        /*001a*/ 	.short	(.L_14 - .L_13)
	.align		4
.L_13:
        /*001c*/ 	.word	index@(_Z31analisisTableroAutomaticoKernelPfS_iii)
        /*0020*/ 	.word	0x00000010


	//----- nvinfo : EIATTR_FRAME_SIZE
	.align		4
.L_14:
        /*0024*/ 	.byte	0x04, 0x11
        /*0026*/ 	.short	(.L_16 - .L_15)
	.align		4
.L_15:
        /*0028*/ 	.word	index@(_Z31analisisTableroAutomaticoKernelPfS_iii)
        /*002c*/ 	.word	0x00000000


	//----- nvinfo : EIATTR_MIN_STACK_SIZE
	.align		4
.L_16:
        /*0030*/ 	.byte	0x04, 0x12
        /*0032*/ 	.short	(.L_18 - .L_17)
	.align		4
.L_17:
        /*0034*/ 	.word	index@(_Z31analisisTableroAutomaticoKernelPfS_iii)
        /*0038*/ 	.word	0x00000000


	//----- nvinfo : EIATTR_MIN_STACK_SIZE
	.align		4
.L_18:
        /*003c*/ 	.byte	0x04, 0x12
        /*003e*/ 	.short	(.L_20 - .L_19)
	.align		4
.L_19:
        /*0040*/ 	.word	index@(_Z20eliminarJewelsKernelPfS_S_iiii)
        /*0044*/ 	.word	0x00000000
.L_20:


//--------------------- .nv.compat                --------------------------
	.section	.nv.compat,"",@"SHT_CUDA_COMPAT_INFO"
	.align	4
        /*0000*/ 	.byte	0x02, 0x09, 0x00, 0x00, 0x02, 0x02, 0x01, 0x00, 0x02, 0x05, 0x05, 0x00, 0x03, 0x07, 0x01, 0x01
        /*0010*/ 	.byte	0x02, 0x03, 0x00, 0x00, 0x02, 0x06, 0x01, 0x00, 0x04, 0x0b, 0x08, 0x00, 0x09, 0x00, 0x00, 0x00
        /*0020*/ 	.byte	0x00, 0x00, 0x00, 0x00


//--------------------- .nv.info._Z31analisisTableroAutomaticoKernelPfS_iii --------------------------
	.section	.nv.info._Z31analisisTableroAutomaticoKernelPfS_iii,"",@"SHT_CUDA_INFO"
	.sectionflags	@""
	.align	4


	//----- nvinfo : EIATTR_CUDA_API_VERSION
	.align		4
        /*0000*/ 	.byte	0x04, 0x37
        /*0002*/ 	.short	(.L_22 - .L_21)
.L_21:
        /*0004*/ 	.word	0x00000082


	//----- nvinfo : EIATTR_KPARAM_INFO
	.align		4
.L_22:
        /*0008*/ 	.byte	0x04, 0x17
        /*000a*/ 	.short	(.L_24 - .L_23)
.L_23:
        /*000c*/ 	.word	0x00000000
        /*0010*/ 	.short	0x0004
        /*0012*/ 	.short	0x0018
        /*0014*/ 	.byte	0x00, 0xf0, 0x11, 0x00


	//----- nvinfo : EIATTR_KPARAM_INFO
	.align		4
.L_24:
        /*0018*/ 	.byte	0x04, 0x17
        /*001a*/ 	.short	(.L_26 - .L_25)
.L_25:
        /*001c*/ 	.word	0x00000000
        /*0020*/ 	.short	0x0003
        /*0022*/ 	.short	0x0014
        /*0024*/ 	.byte	0x00, 0xf0, 0x11, 0x00


	//----- nvinfo : EIATTR_KPARAM_INFO
	.align		4
.L_26:
        /*0028*/ 	.byte	0x04, 0x17
        /*002a*/ 	.short	(.L_28 - .L_27)
.L_27:
        /*002c*/ 	.word	0x00000000
        /*0030*/ 	.short	0x0002
        /*0032*/ 	.short	0x0010
        /*0034*/ 	.byte	0x00, 0xf0, 0x11, 0x00


	//----- nvinfo : EIATTR_KPARAM_INFO
	.align		4
.L_28:
        /*0038*/ 	.byte	0x04, 0x17
        /*003a*/ 	.short	(.L_30 - .L_29)
.L_29:
        /*003c*/ 	.word	0x00000000
        /*0040*/ 	.short	0x0001
        /*0042*/ 	.short	0x0008
        /*0044*/ 	.byte	0x00, 0xf5, 0x21, 0x00


	//----- nvinfo : EIATTR_KPARAM_INFO
	.align		4
.L_30:
        /*0048*/ 	.byte	0x04, 0x17
        /*004a*/ 	.short	(.L_32 - .L_31)
.L_31:
        /*004c*/ 	.word	0x00000000
        /*0050*/ 	.short	0x0000
        /*0052*/ 	.short	0x0000
        /*0054*/ 	.byte	0x00, 0xf5, 0x21, 0x00


	//----- nvinfo : EIATTR_SPARSE_MMA_MASK
	.align		4
.L_32:
        /*0058*/ 	.byte	0x03, 0x50
        /*005a*/ 	.short	0x0000


	//----- nvinfo : EIATTR_MAXREG_COUNT
	.align		4
        /*005c*/ 	.byte	0x03, 0x1b
        /*005e*/ 	.short	0x00ff


	//----- nvinfo : EIATTR_MERCURY_ISA_VERSION
	.align		4
        /*0060*/ 	.byte	0x03, 0x5f
        /*0062*/ 	.short	0x0101


	//----- nvinfo : EIATTR_VRC_CTA_INIT_COUNT
	.align		4
        /*0064*/ 	.byte	0x02, 0x4a
	.zero		1
	.zero		1


	//----- nvinfo : EIATTR_EXIT_INSTR_OFFSETS
	.align		4
        /*0068*/ 	.byte	0x04, 0x1c
        /*006a*/ 	.short	(.L_34 - .L_33)


	//   ....[0]....
.L_33:
        /*006c*/ 	.word	0x000002c0


	//   ....[1]....
        /*0070*/ 	.word	0x00000330


	//   ....[2]....
        /*0074*/ 	.word	0x00000390


	//----- nvinfo : EIATTR_CRS_STACK_SIZE
	.align		4
.L_34:
        /*0078*/ 	.byte	0x04, 0x1e
        /*007a*/ 	.short	(.L_36 - .L_35)
.L_35:
        /*007c*/ 	.word	0x00000000


	//----- nvinfo : EIATTR_CBANK_PARAM_SIZE
	.align		4
.L_36:
        /*0080*/ 	.byte	0x03, 0x19
        /*0082*/ 	.short	0x001c


	//----- nvinfo : EIATTR_PARAM_CBANK
	.align		4
        /*0084*/ 	.byte	0x04, 0x0a
        /*0086*/ 	.short	(.L_38 - .L_37)
	.align		4
.L_37:
        /*0088*/ 	.word	index@(.nv.constant0._Z31analisisTableroAutomaticoKernelPfS_iii)
        /*008c*/ 	.short	0x0380
        /*008e*/ 	.short	0x001c


	//----- nvinfo : EIATTR_SW_WAR
	.align		4
.L_38:
        /*0090*/ 	.byte	0x04, 0x36
        /*0092*/ 	.short	(.L_40 - .L_39)
.L_39:
        /*0094*/ 	.word	0x00000008
.L_40:


//--------------------- .nv.info._Z20eliminarJewelsKernelPfS_S_iiii --------------------------
	.section	.nv.info._Z20eliminarJewelsKernelPfS_S_iiii,"",@"SHT_CUDA_INFO"
	.sectionflags	@""
	.align	4


	//----- nvinfo : EIATTR_CUDA_API_VERSION
	.align		4
        /*0000*/ 	.byte	0x04, 0x37
        /*0002*/ 	.short	(.L_42 - .L_41)
.L_41:
        /*0004*/ 	.word	0x00000082


	//----- nvinfo : EIATTR_KPARAM_INFO
	.align		4
.L_42:
        /*0008*/ 	.byte	0x04, 0x17
        /*000a*/ 	.short	(.L_44 - .L_43)
.L_43:
        /*000c*/ 	.word	0x00000000
        /*0010*/ 	.short	0x0006
        /*0012*/ 	.short	0x0024
        /*0014*/ 	.byte	0x00, 0xf0, 0x11, 0x00


	//----- nvinfo : EIATTR_KPARAM_INFO
	.align		4
.L_44:
        /*0018*/ 	.byte	0x04, 0x17
        /*001a*/ 	.short	(.L_46 - .L_45)
.L_45:
        /*001c*/ 	.word	0x00000000
        /*0020*/ 	.short	0x0005
        /*0022*/ 	.short	0x0020
        /*0024*/ 	.byte	0x00, 0xf0, 0x11, 0x00


	//----- nvinfo : EIATTR_KPARAM_INFO
	.align		4
.L_46:
        /*0028*/ 	.byte	0x04, 0x17
        /*002a*/ 	.short	(.L_48 - .L_47)
.L_47:
        /*002c*/ 	.word	0x00000000
        /*0030*/ 	.short	0x0004
        /*0032*/ 	.short	0x001c
        /*0034*/ 	.byte	0x00, 0xf0, 0x11, 0x00


	//----- nvinfo : EIATTR_KPARAM_INFO
	.align		4
.L_48:
        /*0038*/ 	.byte	0x04, 0x17
        /*003a*/ 	.short	(.L_50 - .L_49)
.L_49:
        /*003c*/ 	.word	0x00000000
        /*0040*/ 	.short	0x0003
        /*0042*/ 	.short	0x0018
        /*0044*/ 	.byte	0x00, 0xf0, 0x11, 0x00


	//----- nvinfo : EIATTR_KPARAM_INFO
	.align		4
.L_50:
        /*0048*/ 	.byte	0x04, 0x17
        /*004a*/ 	.short	(.L_52 - .L_51)
.L_51:
        /*004c*/ 	.word	0x00000000
        /*0050*/ 	.short	0x0002
        /*0052*/ 	.short	0x0010
        /*0054*/ 	.byte	0x00, 0xf5, 0x21, 0x00


	//----- nvinfo : EIATTR_KPARAM_INFO
	.align		4
.L_52:
        /*0058*/ 	.byte	0x04, 0x17
        /*005a*/ 	.short	(.L_54 - .L_53)
.L_53:
        /*005c*/ 	.word	0x00000000
        /*0060*/ 	.short	0x0001
        /*0062*/ 	.short	0x0008
        /*0064*/ 	.byte	0x00, 0xf5, 0x21, 0x00


	//----- nvinfo : EIATTR_KPARAM_INFO
	.align		4
.L_54:
        /*0068*/ 	.byte	0x04, 0x17
        /*006a*/ 	.short	(.L_56 - .L_55)
.L_55:
        /*006c*/ 	.word	0x00000000
        /*0070*/ 	.short	0x0000
        /*0072*/ 	.short	0x0000
        /*0074*/ 	.byte	0x00, 0xf5, 0x21, 0x00


	//----- nvinfo : EIATTR_SPARSE_MMA_MASK
	.align		4
.L_56:
        /*0078*/ 	.byte	0x03, 0x50
        /*007a*/ 	.short	0x0000


	//----- nvinfo : EIATTR_MAXREG_COUNT
	.align		4
        /*007c*/ 	.byte	0x03, 0x1b
        /*007e*/ 	.short	0x00ff


	//----- nvinfo : EIATTR_MERCURY_ISA_VERSION
	.align		4
        /*0080*/ 	.byte	0x03, 0x5f
        /*0082*/ 	.short	0x0101


	//----- nvinfo : EIATTR_VRC_CTA_INIT_COUNT
	.align		4
        /*0084*/ 	.byte	0x02, 0x4a
	.zero		1
	.zero		1


	//----- nvinfo : EIATTR_EXIT_INSTR_OFFSETS
	.align		4
        /*0088*/ 	.byte	0x04, 0x1c
        /*008a*/ 	.short	(.L_58 - .L_57)


	//   ....[0]....
.L_57:
        /*008c*/ 	.word	0x00000240


	//   ....[1]....
        /*0090*/ 	.word	0x000002b0


	//   ....[2]....
        /*0094*/ 	.word	0x000004b0


	//   ....[3]....
        /*0098*/ 	.word	0x000004e0


	//   ....[4]....
        /*009c*/ 	.word	0x00000550


	//----- nvinfo : EIATTR_CRS_STACK_SIZE
	.align		4
.L_58:
        /*00a0*/ 	.byte	0x04, 0x1e
        /*00a2*/ 	.short	(.L_60 - .L_59)
.L_59:
        /*00a4*/ 	.word	0x00000000


	//----- nvinfo : EIATTR_CBANK_PARAM_SIZE
	.align		4
.L_60:
        /*00a8*/ 	.byte	0x03, 0x19
        /*00aa*/ 	.short	0x0028


	//----- nvinfo : EIATTR_PARAM_CBANK
	.align		4
        /*00ac*/ 	.byte	0x04, 0x0a
        /*00ae*/ 	.short	(.L_62 - .L_61)
	.align		4
.L_61:
        /*00b0*/ 	.word	index@(.nv.constant0._Z20eliminarJewelsKernelPfS_S_iiii)
        /*00b4*/ 	.short	0x0380
        /*00b6*/ 	.short	0x0028


	//----- nvinfo : EIATTR_SW_WAR
	.align		4
.L_62:
        /*00b8*/ 	.byte	0x04, 0x36
        /*00ba*/ 	.short	(.L_64 - .L_63)
.L_63:
        /*00bc*/ 	.word	0x00000008
.L_64:


//--------------------- .nv.callgraph             --------------------------
	.section	.nv.callgraph,"",@"SHT_CUDA_CALLGRAPH"
	.align	4
	.sectionentsize	8
	.align		4
        /*0000*/ 	.word	0x00000000
	.align		4
        /*0004*/ 	.word	0xffffffff
	.align		4
        /*0008*/ 	.word	0x00000000
	.align		4
        /*000c*/ 	.word	0xfffffffe
	.align		4
        /*0010*/ 	.word	0x00000000
	.align		4
        /*0014*/ 	.word	0xfffffffd
	.align		4
        /*0018*/ 	.word	0x00000000
	.align		4
        /*001c*/ 	.word	0xfffffffc


//--------------------- .nv.constant4             --------------------------
	.section	.nv.constant4,"a",@progbits
	.align	8
	.align		8
.nv.constant4:
        /*0000*/ 	.dword	precalc_xorwow_matrix
	.align		8
        /*0008*/ 	.dword	precalc_xorwow_offset_matrix
	.align		8
        /*0010*/ 	.dword	mrg32k3aM1
	.align		8
        /*0018*/ 	.dword	mrg32k3aM2
	.align		8
        /*0020*/ 	.dword	mrg32k3aM1SubSeq
	.align		8
        /*0028*/ 	.dword	mrg32k3aM2SubSeq
	.align		8
        /*0030*/ 	.dword	mrg32k3aM1Seq
	.align		8
        /*0038*/ 	.dword	mrg32k3aM2Seq


//--------------------- .nv.constant3             --------------------------
	.section	.nv.constant3,"a",@progbits
	.align	8
.nv.constant3:
	.type		__cr_lgamma_table,@object
	.size		__cr_lgamma_table,(.L_8 - __cr_lgamma_table)
__cr_lgamma_table:
        /*0000*/ 	.byte	0x00, 0x00, 0x00, 0x00, 0x00, 0x00, 0x00, 0x00, 0x00, 0x00, 0x00, 0x00, 0x00, 0x00, 0x00, 0x00
        /*0010*/ 	.byte	0xef, 0x39, 0xfa, 0xfe, 0x42, 0x2e, 0xe6, 0x3f, 0x02, 0x20, 0x2a, 0xfa, 0x0b, 0xab, 0xfc, 0x3f
        /*0020*/ 	.byte	0xf9, 0x2c, 0x92, 0x7c, 0xa7, 0x6c, 0x09, 0x40, 0xc9, 0x79, 0x44, 0x3c, 0x64, 0x26, 0x13, 0x40
        /*0030*/ 	.byte	0xca, 0x01, 0xcf, 0x3a, 0x27, 0x51, 0x1a, 0x40, 0x30, 0xcc, 0x2d, 0xf3, 0xe1, 0x0c, 0x21, 0x40
        /*0040*/ 	.byte	0x0d, 0xb7, 0xfc, 0x82, 0x8e, 0x35, 0x25, 0x40
.L_8:


//--------------------- .text._Z31analisisTableroAutomaticoKernelPfS_iii --------------------------
	.section	.text._Z31analisisTableroAutomaticoKernelPfS_iii,"ax",@progbits
	.align	128
        .global         _Z31analisisTableroAutomaticoKernelPfS_iii
        .type           _Z31analisisTableroAutomaticoKernelPfS_iii,@function
        .size           _Z31analisisTableroAutomaticoKernelPfS_iii,(.L_x_13 - _Z31analisisTableroAutomaticoKernelPfS_iii)
        .other          _Z31analisisTableroAutomaticoKernelPfS_iii,@"STO_CUDA_ENTRY STV_DEFAULT"
_Z31analisisTableroAutomaticoKernelPfS_iii:
.text._Z31analisisTableroAutomaticoKernelPfS_iii:
[----:B------:R-:W-:Y:S01]  /*0000*/  LDC R1, c[0x0][0x37c] ;  /* 0x0000df00ff017b82 */ /* 0x000fe20000000800 */
[----:B------:R-:W0:Y:S01]  /*0010*/  S2R R6, SR_TID.X ;  /* 0x0000000000067919 */ /* 0x000e220000002100 */
[----:B------:R-:W1:Y:S01]  /*0020*/  LDCU UR6, c[0x0][0x394] ;  /* 0x00007280ff0677ac */ /* 0x000e620008000800 */
[----:B------:R-:W2:Y:S01]  /*0030*/  S2R R5, SR_TID.Y ;  /* 0x0000000000057919 */ /* 0x000ea20000002200 */
[----:B------:R-:W3:Y:S01]  /*0040*/  LDCU.64 UR4, c[0x0][0x358] ;  /* 0x00006b00ff0477ac */ /* 0x000ee20008000a00 */
[----:B0-----:R-:W-:-:S05]  /*0050*/  VIADD R0, R6, 0x2 ;  /* 0x0000000206007836 */ /* 0x001fca0000000000 */
[----:B-1----:R-:W-:-:S13]  /*0060*/  ISETP.GE.AND P0, PT, R0, UR6, PT ;  /* 0x0000000600007c0c */ /* 0x002fda000bf06270 */
[----:B--23--:R-:W-:Y:S05]  /*0070*/  @P0 BRA `(.L_x_0) ;  /* 0x0000000000b00947 */ /* 0x00cfea0003800000 */
[----:B------:R-:W0:Y:S01]  /*0080*/  LDC R9, c[0x0][0x398] ;  /* 0x0000e600ff097b82 */ /* 0x000e220000000800 */
[----:B------:R-:W-:Y:S01]  /*0090*/  IMAD R7, R5, UR6, RZ ;  /* 0x0000000605077c24 */ /* 0x000fe2000f8e02ff */
[----:B------:R-:W-:Y:S03]  /*00a0*/  BSSY.RECONVERGENT B0, `(.L_x_1) ;  /* 0x0000023000007945 */ /* 0x000fe60003800200 */
[----:B------:R-:W-:Y:S02]  /*00b0*/  IMAD.IADD R0, R0, 0x1, R7 ;  /* 0x0000000100007824 */ /* 0x000fe400078e0207 */
[----:B0-----:R-:W-:-:S05]  /*00c0*/  IMAD R9, R9, UR6, RZ ;  /* 0x0000000609097c24 */ /* 0x001fca000f8e02ff */
[----:B------:R-:W-:-:S13]  /*00d0*/  ISETP.GT.AND P0, PT, R0, R9, PT ;  /* 0x000000090000720c */ /* 0x000fda0003f04270 */
[----:B------:R-:W-:Y:S05]  /*00e0*/  @P0 BRA `(.L_x_2) ;  /* 0x0000000000780947 */ /* 0x000fea0003800000 */
[----:B------:R-:W0:Y:S01]  /*00f0*/  LDC.64 R2, c[0x0][0x380] ;  /* 0x0000e000ff027b82 */ /* 0x000e220000000a00 */
[----:B------:R-:W1:Y:S01]  /*0100*/  LDCU.64 UR8, c[0x0][0x380] ;  /* 0x00007000ff0877ac */ /* 0x000e620008000a00 */
[CC--:B------:R-:W-:Y:S02]  /*0110*/  IADD3 R5, P0, PT, R7.reuse, R6.reuse, RZ ;  /* 0x0000000607057210 */ /* 0x0c0fe40007f1e0ff */
[----:B------:R-:W-:-:S03]  /*0120*/  IADD3 R11, PT, PT, R7, R6, RZ ;  /* 0x00000006070b7210 */ /* 0x000fc60007ffe0ff */
[----:B------:R-:W-:Y:S01]  /*0130*/  IMAD.X R8, RZ, RZ, RZ, P0 ;  /* 0x000000ffff087224 */ /* 0x000fe200000e06ff */
[----:B-1----:R-:W-:-:S04]  /*0140*/  LEA R4, P0, R5, UR8, 0x2 ;  /* 0x0000000805047c11 */ /* 0x002fc8000f8010ff */
[----:B------:R-:W-:Y:S01]  /*0150*/  LEA.HI.X R5, R5, UR9, R8, 0x2, P0 ;  /* 0x0000000905057c11 */ /* 0x000fe200080f1408 */
[----:B0-----:R-:W-:-:S04]  /*0160*/  IMAD.WIDE.U32 R2, R11, 0x4, R2 ;  /* 0x000000040b027825 */ /* 0x001fc800078e0002 */
[----:B------:R-:W2:Y:S04]  /*0170*/  LDG.E R4, desc[UR4][R4.64+0x8] ;  /* 0x0000080404047981 */ /* 0x000ea8000c1e1900 */
[----:B------:R-:W2:Y:S02]  /*0180*/  LDG.E R13, desc[UR4][R2.64] ;  /* 0x00000004020d7981 */ /* 0x000ea4000c1e1900 */
[----:B--2---:R-:W-:-:S13]  /*0190*/  FSETP.NEU.AND P0, PT, R4, R13, PT ;  /* 0x0000000d0400720b */ /* 0x004fda0003f0d000 */
[----:B------:R-:W-:Y:S05]  /*01a0*/  @P0 BRA `(.L_x_2) ;  /* 0x0000000000480947 */ /* 0x000fea0003800000 */
[----:B------:R-:W0:Y:S01]  /*01b0*/  LDC.64 R4, c[0x0][0x380] ;  /* 0x0000e000ff047b82 */ /* 0x000e220000000a00 */
[----:B------:R-:W-:Y:S01]  /*01c0*/  HFMA2 R6, -RZ, RZ, 0, 0 ;  /* 0x00000000ff067431 */ /* 0x000fe200000001ff */
[----:B------:R-:W-:Y:S06]  /*01d0*/  BSSY.RECONVERGENT B1, `(.L_x_3) ;  /* 0x0000009000017945 */ /* 0x000fec0003800200 */
.L_x_5:
[----:B0-----:R-:W-:-:S06]  /*01e0*/  IMAD.WIDE R2, R0, 0x4, R4 ;  /* 0x0000000400027825 */ /* 0x001fcc00078e0204 */
[----:B------:R-:W2:Y:S02]  /*01f0*/  LDG.E R2, desc[UR4][R2.64] ;  /* 0x0000000402027981 */ /* 0x000ea4000c1e1900 */
[----:B--2---:R-:W-:-:S13]  /*0200*/  FSETP.NEU.AND P0, PT, R2, R13, PT ;  /* 0x0000000d0200720b */ /* 0x004fda0003f0d000 */
[----:B------:R-:W-:Y:S05]  /*0210*/  @P0 BRA `(.L_x_4) ;  /* 0x0000000000100947 */ /* 0x000fea0003800000 */
[C---:B------:R-:W-:Y:S01]  /*0220*/  IADD3 R0, PT, PT, R6.reuse, 0x3, R11 ;  /* 0x0000000306007810 */ /* 0x040fe20007ffe00b */
[----:B------:R-:W-:-:S03]  /*0230*/  VIADD R6, R6, 0x1 ;  /* 0x0000000106067836 */ /* 0x000fc60000000000 */
[----:B------:R-:W-:-:S13]  /*0240*/  ISETP.GT.AND P0, PT, R0, R9, PT ;  /* 0x000000090000720c */ /* 0x000fda0003f04270 */
[----:B------:R-:W-:Y:S05]  /*0250*/  @!P0 BRA `(.L_x_5) ;  /* 0xfffffffc00e08947 */ /* 0x000fea000383ffff */
.L_x_4:
[----:B------:R-:W-:Y:S05]  /*0260*/  BSYNC.RECONVERGENT B1 ;  /* 0x0000000000017941 */ /* 0x000fea0003800200 */
.L_x_3:
[----:B------:R-:W0:Y:S01]  /*0270*/  LDC.64 R2, c[0x0][0x388] ;  /* 0x0000e200ff027b82 */ /* 0x000e220000000a00 */
[----:B------:R-:W-:-:S04]  /*0280*/  IADD3 R6, PT, PT, R6, 0x1, RZ ;  /* 0x0000000106067810 */ /* 0x000fc80007ffe0ff */
[----:B------:R-:W-:Y:S01]  /*0290*/  I2FP.F32.U32 R5, R6 ;  /* 0x0000000600057245 */ /* 0x000fe20000201000 */
[----:B0-----:R-:W-:-:S05]  /*02a0*/  IMAD.WIDE.U32 R2, R11, 0x4, R2 ;  /* 0x000000040b027825 */ /* 0x001fca00078e0002 */
[----:B------:R-:W-:Y:S01]  /*02b0*/  STG.E desc[UR4][R2.64], R5 ;  /* 0x0000000502007986 */ /* 0x000fe2000c101904 */
[----:B------:R-:W-:Y:S05]  /*02c0*/  EXIT ;  /* 0x000000000000794d */ /* 0x000fea0003800000 */
.L_x_2:
[----:B------:R-:W-:Y:S05]  /*02d0*/  BSYNC.RECONVERGENT B0 ;  /* 0x0000000000007941 */ /* 0x000fea0003800200 */
.L_x_1:
[----:B------:R-:W0:Y:S01]  /*02e0*/  LDC.64 R2, c[0x0][0x388] ;  /* 0x0000e200ff027b82 */ /* 0x000e220000000a00 */
[----:B------:R-:W-:Y:S01]  /*02f0*/  IMAD.IADD R7, R7, 0x1, R6 ;  /* 0x0000000107077824 */ /* 0x000fe200078e0206 */
[----:B------:R-:W-:-:S03]  /*0300*/  MOV R5, 0x3f800000 ;  /* 0x3f80000000057802 */ /* 0x000fc60000000f00 */
[----:B0-----:R-:W-:-:S05]  /*0310*/  IMAD.WIDE.U32 R2, R7, 0x4, R2 ;  /* 0x0000000407027825 */ /* 0x001fca00078e0002 */
[----:B------:R-:W-:Y:S01]  /*0320*/  STG.E desc[UR4][R2.64], R5 ;  /* 0x0000000502007986 */ /* 0x000fe2000c101904 */
[----:B------:R-:W-:Y:S05]  /*0330*/  EXIT ;  /* 0x000000000000794d */ /* 0x000fea0003800000 */
.L_x_0:
[----:B------:R-:W0:Y:S01]  /*0340*/  LDC.64 R2, c[0x0][0x388] ;  /* 0x0000e200ff027b82 */ /* 0x000e220000000a00 */
[----:B------:R-:W-:Y:S02]  /*0350*/  IMAD R5, R5, UR6, R6 ;  /* 0x0000000605057c24 */ /* 0x000fe4000f8e0206 */
[----:B------:R-:W-:Y:S02]  /*0360*/  IMAD.MOV.U32 R7, RZ, RZ, 0x3f800000 ;  /* 0x3f800000ff077424 */ /* 0x000fe400078e00ff */
[----:B0-----:R-:W-:-:S05]  /*0370*/  IMAD.WIDE R2, R5, 0x4, R2 ;  /* 0x0000000405027825 */ /* 0x001fca00078e0202 */
[----:B------:R-:W-:Y:S01]  /*0380*/  STG.E desc[UR4][R2.64], R7 ;  /* 0x0000000702007986 */ /* 0x000fe2000c101904 */
[----:B------:R-:W-:Y:S05]  /*0390*/  EXIT ;  /* 0x000000000000794d */ /* 0x000fea0003800000 */
.L_x_6:
[----:B------:R-:W-:-:S00]  /*03a0*/  BRA `(.L_x_6) ;  /* 0xfffffffc00fc7947 */ /* 0x000fc0000383ffff */
[----:B------:R-:W-:-:S00]  /*03b0*/  NOP ;  /* 0x0000000000007918 */ /* 0x000fc00000000000 */
        /* <DEDUP_REMOVED lines=12> */
.L_x_13:


//--------------------- .text._Z20eliminarJewelsKernelPfS_S_iiii --------------------------
	.section	.text._Z20eliminarJewelsKernelPfS_S_iiii,"ax",@progbits
	.align	128
        .global         _Z20eliminarJewelsKernelPfS_S_iiii
        .type           _Z20eliminarJewelsKernelPfS_S_iiii,@function
        .size           _Z20eliminarJewelsKernelPfS_S_iiii,(.L_x_14 - _Z20eliminarJewelsKernelPfS_S_iiii)
        .other          _Z20eliminarJewelsKernelPfS_S_iiii,@"STO_CUDA_ENTRY STV_DEFAULT"
_Z20eliminarJewelsKernelPfS_S_iiii:
.text._Z20eliminarJewelsKernelPfS_S_iiii:
[----:B------:R-:W-:Y:S08]  /*0000*/  LDC R1, c[0x0][0x37c] ;  /* 0x0000df00ff017b82 */ /* 0x000ff00000000800 */
[----:B------:R-:W0:Y:S01]  /*0010*/  LDC.64 R4, c[0x0][0x390] ;  /* 0x0000e400ff047b82 */ /* 0x000e220000000a00 */
[----:B------:R-:W0:Y:S02]  /*0020*/  LDCU.64 UR6, c[0x0][0x358] ;  /* 0x00006b00ff0677ac */ /* 0x000e240008000a00 */
[----:B0-----:R-:W2:Y:S04]  /*0030*/  LDG.E R2, desc[UR6][R4.64] ;  /* 0x0000000604027981 */ /* 0x001ea8000c1e1900 */
[----:B------:R-:W2:Y:S01]  /*0040*/  LDG.E R7, desc[UR6][R4.64+0x8] ;  /* 0x0000080604077981 */ /* 0x000ea2000c1e1900 */
[----:B------:R-:W-:Y:S01]  /*0050*/  BSSY.RECONVERGENT B0, `(.L_x_7) ;  /* 0x0000027000007945 */ /* 0x000fe20003800200 */
[----:B------:R-:W0:Y:S01]  /*0060*/  S2R R0, SR_TID.X ;  /* 0x0000000000007919 */ /* 0x000e220000002100 */
[----:B------:R-:W1:Y:S01]  /*0070*/  S2R R3, SR_TID.Y ;  /* 0x0000000000037919 */ /* 0x000e620000002200 */
[----:B--2---:R-:W-:-:S13]  /*0080*/  FSETP.NEU.AND P0, PT, R2, R7, PT ;  /* 0x000000070200720b */ /* 0x004fda0003f0d000 */
[----:B01----:R-:W-:Y:S05]  /*0090*/  @!P0 BRA `(.L_x_8) ;  /* 0x0000000000888947 */ /* 0x003fea0003800000 */
[----:B------:R-:W-:-:S04]  /*00a0*/  I2FP.F32.U32 R9, R0 ;  /* 0x0000000000097245 */ /* 0x000fc80000201000 */
[----:B------:R-:W-:-:S13]  /*00b0*/  FSETP.GTU.AND P0, PT, R2, R9, PT ;  /* 0x000000090200720b */ /* 0x000fda0003f0c000 */
[----:B------:R-:W-:Y:S05]  /*00c0*/  @P0 BRA `(.L_x_8) ;  /* 0x00000000007c0947 */ /* 0x000fea0003800000 */
[----:B------:R-:W0:Y:S08]  /*00d0*/  LDC R11, c[0x0][0x3a4] ;  /* 0x0000e900ff0b7b82 */ /* 0x000e300000000800 */
[----:B------:R-:W0:Y:S02]  /*00e0*/  LDC.64 R6, c[0x0][0x390] ;  /* 0x0000e400ff067b82 */ /* 0x000e240000000a00 */
[----:B0-----:R-:W-:-:S06]  /*00f0*/  IMAD.WIDE R6, R11, 0x4, R6 ;  /* 0x000000040b067825 */ /* 0x001fcc00078e0206 */
[----:B------:R-:W2:Y:S02]  /*0100*/  LDG.E R6, desc[UR6][R6.64+-0x8] ;  /* 0xfffff80606067981 */ /* 0x000ea4000c1e1900 */
[----:B--2---:R-:W-:-:S13]  /*0110*/  FSETP.GE.AND P0, PT, R6, R9, PT ;  /* 0x000000090600720b */ /* 0x004fda0003f06000 */
[----:B------:R-:W-:Y:S05]  /*0120*/  @!P0 BRA `(.L_x_8) ;  /* 0x0000000000648947 */ /* 0x000fea0003800000 */
[----:B------:R-:W2:Y:S01]  /*0130*/  LDG.E R7, desc[UR6][R4.64+0x4] ;  /* 0x0000040604077981 */ /* 0x000ea2000c1e1900 */
[----:B------:R-:W-:-:S04]  /*0140*/  I2FP.F32.U32 R6, R3 ;  /* 0x0000000300067245 */ /* 0x000fc80000201000 */
[----:B--2---:R-:W-:-:S13]  /*0150*/  FSETP.GTU.AND P0, PT, R7, R6, PT ;  /* 0x000000060700720b */ /* 0x004fda0003f0c000 */
[----:B------:R-:W-:Y:S05]  /*0160*/  @P0 BRA `(.L_x_8) ;  /* 0x0000000000540947 */ /* 0x000fea0003800000 */
[----:B------:R-:W0:Y:S01]  /*0170*/  LDCU UR4, c[0x0][0x3a0] ;  /* 0x00007400ff0477ac */ /* 0x000e220008000800 */
[----:B------:R-:W-:-:S05]  /*0180*/  VIADD R7, R3, 0x1 ;  /* 0x0000000103077836 */ /* 0x000fca0000000000 */
[----:B0-----:R-:W-:-:S13]  /*0190*/  ISETP.GE.AND P0, PT, R7, UR4, PT ;  /* 0x0000000407007c0c */ /* 0x001fda000bf06270 */
[----:B------:R-:W-:Y:S05]  /*01a0*/  @P0 BRA `(.L_x_9) ;  /* 0x0000000000280947 */ /* 0x000fea0003800000 */
[----:B------:R-:W0:Y:S01]  /*01b0*/  LDC.64 R4, c[0x0][0x388] ;  /* 0x0000e200ff047b82 */ /* 0x000e220000000a00 */
[----:B------:R-:W1:Y:S02]  /*01c0*/  LDCU UR4, c[0x0][0x39c] ;  /* 0x00007380ff0477ac */ /* 0x000e640008000800 */
[----:B-1----:R-:W-:-:S04]  /*01d0*/  IMAD R7, R7, UR4, R0 ;  /* 0x0000000407077c24 */ /* 0x002fc8000f8e0200 */
[----:B0-----:R-:W-:Y:S02]  /*01e0*/  IMAD.WIDE R4, R7, 0x4, R4 ;  /* 0x0000000407047825 */ /* 0x001fe400078e0204 */
[----:B------:R-:W0:Y:S04]  /*01f0*/  LDC.64 R6, c[0x0][0x380] ;  /* 0x0000e000ff067b82 */ /* 0x000e280000000a00 */
[----:B------:R-:W2:Y:S01]  /*0200*/  LDG.E R5, desc[UR6][R4.64] ;  /* 0x0000000604057981 */ /* 0x000ea2000c1e1900 */
[----:B------:R-:W-:-:S04]  /*0210*/  IMAD R3, R3, UR4, R0 ;  /* 0x0000000403037c24 */ /* 0x000fc8000f8e0200 */
[----:B0-----:R-:W-:-:S05]  /*0220*/  IMAD.WIDE R2, R3, 0x4, R6 ;  /* 0x0000000403027825 */ /* 0x001fca00078e0206 */
[----:B--2---:R-:W-:Y:S01]  /*0230*/  STG.E desc[UR6][R2.64], R5 ;  /* 0x0000000502007986 */ /* 0x004fe2000c101906 */
[----:B------:R-:W-:Y:S05]  /*0240*/  EXIT ;  /* 0x000000000000794d */ /* 0x000fea0003800000 */
.L_x_9:
[----:B------:R-:W0:Y:S01]  /*0250*/  LDC.64 R4, c[0x0][0x380] ;  /* 0x0000e000ff047b82 */ /* 0x000e220000000a00 */
[----:B------:R-:W1:Y:S02]  /*0260*/  LDCU UR4, c[0x0][0x39c] ;  /* 0x00007380ff0477ac */ /* 0x000e640008000800 */
[----:B-1----:R-:W-:Y:S02]  /*0270*/  IMAD R7, R3, UR4, R0 ;  /* 0x0000000403077c24 */ /* 0x002fe4000f8e0200 */
[----:B------:R-:W-:Y:S02]  /*0280*/  HFMA2 R3, -RZ, RZ, -1.875, 0 ;  /* 0xbf800000ff037431 */ /* 0x000fe400000001ff */
[----:B0-----:R-:W-:-:S05]  /*0290*/  IMAD.WIDE R4, R7, 0x4, R4 ;  /* 0x0000000407047825 */ /* 0x001fca00078e0204 */
[----:B------:R-:W-:Y:S01]  /*02a0*/  STG.E desc[UR6][R4.64], R3 ;  /* 0x0000000304007986 */ /* 0x000fe2000c101906 */
[----:B------:R-:W-:Y:S05]  /*02b0*/  EXIT ;  /* 0x000000000000794d */ /* 0x000fea0003800000 */
.L_x_8:
[----:B------:R-:W-:Y:S05]  /*02c0*/  BSYNC.RECONVERGENT B0 ;  /* 0x0000000000007941 */ /* 0x000fea0003800200 */
.L_x_7:
[----:B------:R-:W0:Y:S01]  /*02d0*/  LDC R10, c[0x0][0x3a0] ;  /* 0x0000e800ff0a7b82 */ /* 0x000e220000000800 */
[----:B------:R-:W-:Y:S01]  /*02e0*/  I2FP.F32.U32 R13, R0 ;  /* 0x00000000000d7245 */ /* 0x000fe20000201000 */
[----:B------:R-:W-:Y:S03]  /*02f0*/  BSSY.RECONVERGENT B0, `(.L_x_10) ;  /* 0x0000015000007945 */ /* 0x000fe60003800200 */
[----:B------:R-:W-:-:S04]  /*0300*/  FSETP.NEU.AND P0, PT, R2, R13, PT ;  /* 0x0000000d0200720b */ /* 0x000fc80003f0d000 */
[----:B0-----:R-:W-:-:S13]  /*0310*/  ISETP.GE.OR P0, PT, R3, R10, P0 ;  /* 0x0000000a0300720c */ /* 0x001fda0000706670 */
[----:B------:R-:W-:Y:S05]  /*0320*/  @P0 BRA `(.L_x_11) ;  /* 0x0000000000440947 */ /* 0x000fea0003800000 */
[----:B------:R-:W2:Y:S01]  /*0330*/  LDG.E R2, desc[UR6][R4.64+0x4] ;  /* 0x0000040604027981 */ /* 0x000ea2000c1e1900 */
[----:B------:R-:W-:-:S04]  /*0340*/  I2FP.F32.U32 R7, R3 ;  /* 0x0000000300077245 */ /* 0x000fc80000201000 */
[----:B--2---:R-:W-:-:S13]  /*0350*/  FSETP.GEU.AND P0, PT, R2, R7, PT ;  /* 0x000000070200720b */ /* 0x004fda0003f0e000 */
[----:B------:R-:W-:Y:S05]  /*0360*/  @P0 BRA `(.L_x_11) ;  /* 0x0000000000340947 */ /* 0x000fea0003800000 */
[----:B------:R-:W0:Y:S01]  /*0370*/  LDC.64 R6, c[0x0][0x388] ;  /* 0x0000e200ff067b82 */ /* 0x000e220000000a00 */
[----:B------:R-:W1:Y:S01]  /*0380*/  LDCU UR5, c[0x0][0x39c] ;  /* 0x00007380ff0577ac */ /* 0x000e620008000800 */
[----:B------:R-:W2:Y:S01]  /*0390*/  LDCU UR4, c[0x0][0x3a4] ;  /* 0x00007480ff0477ac */ /* 0x000ea20008000800 */
[----:B-1----:R-:W-:-:S04]  /*03a0*/  IMAD R9, R3, UR5, R0 ;  /* 0x0000000503097c24 */ /* 0x002fc8000f8e0200 */
[----:B0-----:R-:W-:Y:S02]  /*03b0*/  IMAD.WIDE R6, R9, 0x4, R6 ;  /* 0x0000000409067825 */ /* 0x001fe400078e0206 */
[----:B------:R-:W0:Y:S04]  /*03c0*/  LDC.64 R8, c[0x0][0x380] ;  /* 0x0000e000ff087b82 */ /* 0x000e280000000a00 */
[----:B------:R-:W3:Y:S01]  /*03d0*/  LDG.E R7, desc[UR6][R6.64] ;  /* 0x0000000606077981 */ /* 0x000ee2000c1e1900 */
[----:B--2---:R-:W-:-:S04]  /*03e0*/  ULEA.HI UR4, UR4, UR4, URZ, 0x1 ;  /* 0x0000000404047291 */ /* 0x004fc8000f8f08ff */
[----:B------:R-:W-:-:S06]  /*03f0*/  USHF.R.S32.HI UR4, URZ, 0x1, UR4 ;  /* 0x00000001ff047899 */ /* 0x000fcc0008011404 */
[----:B------:R-:W-:-:S04]  /*0400*/  VIADD R11, R3, -UR4 ;  /* 0x80000004030b7c36 */ /* 0x000fc80008000000 */
[----:B------:R-:W-:-:S04]  /*0410*/  IMAD R11, R11, UR5, R0 ;  /* 0x000000050b0b7c24 */ /* 0x000fc8000f8e0200 */
[----:B0-----:R-:W-:-:S05]  /*0420*/  IMAD.WIDE R8, R11, 0x4, R8 ;  /* 0x000000040b087825 */ /* 0x001fca00078e0208 */
[----:B---3--:R0:W-:Y:S02]  /*0430*/  STG.E desc[UR6][R8.64], R7 ;  /* 0x0000000708007986 */ /* 0x0081e4000c101906 */
.L_x_11:
[----:B------:R-:W-:Y:S05]  /*0440*/  BSYNC.RECONVERGENT B0 ;  /* 0x0000000000007941 */ /* 0x000fea0003800200 */
.L_x_10:
[----:B------:R-:W1:Y:S02]  /*0450*/  LDCU UR4, c[0x0][0x3a4] ;  /* 0x00007480ff0477ac */ /* 0x000e640008000800 */
[----:B-1----:R-:W-:-:S04]  /*0460*/  ULEA.HI UR4, UR4, UR4, URZ, 0x1 ;  /* 0x0000000404047291 */ /* 0x002fc8000f8f08ff */
[----:B------:R-:W-:-:S06]  /*0470*/  USHF.R.S32.HI UR4, URZ, 0x1, UR4 ;  /* 0x00000001ff047899 */ /* 0x000fcc0008011404 */
[----:B------:R-:W-:-:S04]  /*0480*/  IADD3 R2, PT, PT, R10, -UR4, RZ ;  /* 0x800000040a027c10 */ /* 0x000fc8000fffe0ff */
[----:B------:R-:W-:-:S04]  /*0490*/  ISETP.GE.AND P0, PT, R3, R2, PT ;  /* 0x000000020300720c */ /* 0x000fc80003f06270 */
[----:B------:R-:W-:-:S13]  /*04a0*/  ISETP.GE.OR P0, PT, R3, R10, !P0 ;  /* 0x0000000a0300720c */ /* 0x000fda0004706670 */
[----:B------:R-:W-:Y:S05]  /*04b0*/  @P0 EXIT ;  /* 0x000000000000094d */ /* 0x000fea0003800000 */
[----:B------:R-:W2:Y:S02]  /*04c0*/  LDG.E R4, desc[UR6][R4.64] ;  /* 0x0000000604047981 */ /* 0x000ea4000c1e1900 */
[----:B--2---:R-:W-:-:S13]  /*04d0*/  FSETP.NEU.AND P0, PT, R4, R13, PT ;  /* 0x0000000d0400720b */ /* 0x004fda0003f0d000 */
[----:B------:R-:W-:Y:S05]  /*04e0*/  @P0 EXIT ;  /* 0x000000000000094d */ /* 0x000fea0003800000 */
[----:B------:R-:W1:Y:S01]  /*04f0*/  LDC.64 R4, c[0x0][0x380] ;  /* 0x0000e000ff047b82 */ /* 0x000e620000000a00 */
[----:B------:R-:W2:Y:S01]  /*0500*/  LDCU UR4, c[0x0][0x39c] ;  /* 0x00007380ff0477ac */ /* 0x000ea20008000800 */
[----:B0-----:R-:W-:Y:S02]  /*0510*/  IMAD.MOV.U32 R7, RZ, RZ, -0x40800000 ;  /* 0xbf800000ff077424 */ /* 0x001fe400078e00ff */
[----:B--2---:R-:W-:-:S04]  /*0520*/  IMAD R3, R3, UR4, R0 ;  /* 0x0000000403037c24 */ /* 0x004fc8000f8e0200 */
[----:B-1----:R-:W-:-:S05]  /*0530*/  IMAD.WIDE R4, R3, 0x4, R4 ;  /* 0x0000000403047825 */ /* 0x002fca00078e0204 */
[----:B------:R-:W-:Y:S01]  /*0540*/  STG.E desc[UR6][R4.64], R7 ;  /* 0x0000000704007986 */ /* 0x000fe2000c101906 */
[----:B------:R-:W-:Y:S05]  /*0550*/  EXIT ;  /* 0x000000000000794d */ /* 0x000fea0003800000 */
.L_x_12:
        /* <DEDUP_REMOVED lines=10> */
.L_x_14:


//--------------------- .nv.global.init           --------------------------
	.section	.nv.global.init,"aw",@progbits
	.align	4
.nv.global.init:
	.type		mrg32k3aM1SubSeq,@object
	.size		mrg32k3aM1SubSeq,(mrg32k3aM2SubSeq - mrg32k3aM1SubSeq)
mrg32k3aM1SubSeq:
        /*0000*/ 	.byte	0x0b, 0xcc, 0xee, 0x04, 0x73, 0x29, 0x8b, 0x6f, 0xf6, 0x53, 0x03, 0xf6, 0x23, 0xf6, 0xea, 0xda
        /* <DEDUP_REMOVED lines=125> */
	.type		mrg32k3aM2SubSeq,@object
	.size		mrg32k3aM2SubSeq,(mrg32k3aM1 - mrg32k3aM2SubSeq)
mrg32k3aM2SubSeq:
        /* <DEDUP_REMOVED lines=126> */
	.type		mrg32k3aM1,@object
	.size		mrg32k3aM1,(mrg32k3aM1Seq - mrg32k3aM1)
mrg32k3aM1:
        /* <DEDUP_REMOVED lines=144> */
	.type		mrg32k3aM1Seq,@object
	.size		mrg32k3aM1Seq,(mrg32k3aM2 - mrg32k3aM1Seq)
mrg32k3aM1Seq:
        /* <DEDUP_REMOVED lines=144> */
	.type		mrg32k3aM2,@object
	.size		mrg32k3aM2,(mrg32k3aM2Seq - mrg32k3aM2)
mrg32k3aM2:
        /* <DEDUP_REMOVED lines=144> */
	.type		mrg32k3aM2Seq,@object
	.size		mrg32k3aM2Seq,(precalc_xorwow_matrix - mrg32k3aM2Seq)
mrg32k3aM2Seq:
        /* <DEDUP_REMOVED lines=144> */
	.type		precalc_xorwow_matrix,@object
	.size		precalc_xorwow_matrix,(precalc_xorwow_offset_matrix - precalc_xorwow_matrix)
precalc_xorwow_matrix:
        /* <DEDUP_REMOVED lines=6400> */
	.type		precalc_xorwow_offset_matrix,@object
	.size		precalc_xorwow_offset_matrix,(.L_1 - precalc_xorwow_offset_matrix)
precalc_xorwow_offset_matrix:
        /* <DEDUP_REMOVED lines=6400> */
.L_1:


//--------------------- .nv.shared.reserved.0     --------------------------
	.section	.nv.shared.reserved.0,"aw",@nobits
	.weak		__nv_reservedSMEM_offset_0_alias
	.size		__nv_reservedSMEM_offset_0_alias, 0, 64
	.other		__nv_reservedSMEM_offset_0_alias,@"STO_CUDA_RESERVED_SHARED STV_DEFAULT"
__nv_reservedSMEM_offset_0_alias:
	.zero		0
	.zero		64


//--------------------- .nv.constant0._Z31analisisTableroAutomaticoKernelPfS_iii --------------------------
	.section	.nv.constant0._Z31analisisTableroAutomaticoKernelPfS_iii,"a",@progbits
	.sectionflags	@""
	.align	4
.nv.constant0._Z31analisisTableroAutomaticoKernelPfS_iii:
	.zero		924


//--------------------- .nv.constant0._Z20eliminarJewelsKernelPfS_S_iiii --------------------------
	.section	.nv.constant0._Z20eliminarJewelsKernelPfS_S_iiii,"a",@progbits
	.sectionflags	@""
	.align	4
.nv.constant0._Z20eliminarJewelsKernelPfS_S_iiii:
	.zero		936


//--------------------- SYMBOLS --------------------------

	.type		.nv.reservedSmem.offset0,@object
	.size		.nv.reservedSmem.offset0,0x4
